//
// Generated by NVIDIA NVVM Compiler
//
// Compiler Build ID: CL-36424714
// Cuda compilation tools, release 13.0, V13.0.88
// Based on NVVM 20.0.0
//

.version 9.0
.target sm_100
.address_size 64

	// .globl	_Z5saxpyifPfS_

.visible .entry _Z5saxpyifPfS_(
	.param .u32 _Z5saxpyifPfS__param_0,
	.param .f32 _Z5saxpyifPfS__param_1,
	.param .u64 .ptr .align 1 _Z5saxpyifPfS__param_2,
	.param .u64 .ptr .align 1 _Z5saxpyifPfS__param_3
)
{
	.reg .pred 	%p<2>;
	.reg .b32 	%r<6>;
	.reg .b32 	%f<5>;
	.reg .b64 	%rd<8>;

	ld.param.u32 	%r2, [_Z5saxpyifPfS__param_0];
	ld.param.f32 	%f1, [_Z5saxpyifPfS__param_1];
	ld.param.u64 	%rd1, [_Z5saxpyifPfS__param_2];
	ld.param.u64 	%rd2, [_Z5saxpyifPfS__param_3];
	mov.u32 	%r3, %ctaid.x;
	mov.u32 	%r4, %ntid.x;
	mov.u32 	%r5, %tid.x;
	mad.lo.s32 	%r1, %r3, %r4, %r5;
	setp.ge.u32 	%p1, %r1, %r2;
	@%p1 bra 	$L__BB0_2;
	cvta.to.global.u64 	%rd3, %rd1;
	cvta.to.global.u64 	%rd4, %rd2;
	mul.wide.u32 	%rd5, %r1, 4;
	add.s64 	%rd6, %rd3, %rd5;
	ld.global.f32 	%f2, [%rd6];
	add.s64 	%rd7, %rd4, %rd5;
	ld.global.f32 	%f3, [%rd7];
	fma.rn.f32 	%f4, %f1, %f2, %f3;
	st.global.f32 	[%rd7], %f4;
$L__BB0_2:
	ret;

}


// ===== COMPILED SASS (sm_100) =====

	.target	sm_100

	.elftype	@"ET_EXEC"


//--------------------- .note.nv.tkinfo           --------------------------
	.section	.note.nv.tkinfo,"",@"SHT_NOTE"
	.sectionflags	@"SHF_NOTE_NV_TKINFO"
	.tkinfo
        /*0018*/ 	.word	0x00000002
        /*0030*/ 	.string	""
        /*0030*/ 	.string	"ptxas"
        /*0030*/ 	.string	"Cuda compilation tools, release 13.0, V13.0.88"
        /*0030*/ 	.string	"Build cuda_13.0.r13.0/compiler.36424714_0"
        /*0030*/ 	.string	"-arch sm_100 -m 64 "



//--------------------- .note.nv.cuinfo           --------------------------
	.section	.note.nv.cuinfo,"",@"SHT_NOTE"
	.sectionflags	@"SHF_NOTE_NV_CUINFO"
        /*0018*/ 	.short	0x0002
        /*001a*/ 	.short	0x0064
        /*001c*/ 	.short	0x0082
	.zero		2


//--------------------- .nv.info                  --------------------------
	.section	.nv.info,"",@"SHT_CUDA_INFO"
	.align	4


	//----- nvinfo : EIATTR_REGCOUNT
	.align		4
        /*0000*/ 	.byte	0x04, 0x2f
        /*0002*/ 	.short	(.L_1 - .L_0)
	.align		4
.L_0:
        /*0004*/ 	.word	index@(_Z5saxpyifPfS_)
        /*0008*/ 	.word	0x0000000a


	//----- nvinfo : EIATTR_FRAME_SIZE
	.align		4
.L_1:
        /*000c*/ 	.byte	0x04, 0x11
        /*000e*/ 	.short	(.L_3 - .L_2)
	.align		4
.L_2:
        /*0010*/ 	.word	index@(_Z5saxpyifPfS_)
        /*0014*/ 	.word	0x00000000


	//----- nvinfo : EIATTR_MIN_STACK_SIZE
	.align		4
.L_3:
        /*0018*/ 	.byte	0x04, 0x12
        /*001a*/ 	.short	(.L_5 - .L_4)
	.align		4
.L_4:
        /*001c*/ 	.word	index@(_Z5saxpyifPfS_)
        /*0020*/ 	.word	0x00000000
.L_5:


//--------------------- .nv.compat                --------------------------
	.section	.nv.compat,"",@"SHT_CUDA_COMPAT_INFO"
	.align	4
        /*0000*/ 	.byte	0x02, 0x09, 0x00, 0x00, 0x02, 0x02, 0x01, 0x00, 0x02, 0x05, 0x05, 0x00, 0x03, 0x07, 0x01, 0x01
        /*0010*/ 	.byte	0x02, 0x03, 0x00, 0x00, 0x02, 0x06, 0x01, 0x00, 0x04, 0x0b, 0x08, 0x00, 0x09, 0x00, 0x00, 0x00
        /*0020*/ 	.byte	0x00, 0x00, 0x00, 0x00


//--------------------- .nv.info._Z5saxpyifPfS_   --------------------------
	.section	.nv.info._Z5saxpyifPfS_,"",@"SHT_CUDA_INFO"
	.sectionflags	@""
	.align	4


	//----- nvinfo : EIATTR_CUDA_API_VERSION
	.align		4
        /*0000*/ 	.byte	0x04, 0x37
        /*0002*/ 	.short	(.L_7 - .L_6)
.L_6:
        /*0004*/ 	.word	0x00000082


	//----- nvinfo : EIATTR_KPARAM_INFO
	.align		4
.L_7:
        /*0008*/ 	.byte	0x04, 0x17
        /*000a*/ 	.short	(.L_9 - .L_8)
.L_8:
        /*000c*/ 	.word	0x00000000
        /*0010*/ 	.short	0x0003
        /*0012*/ 	.short	0x0010
        /*0014*/ 	.byte	0x00, 0xf5, 0x21, 0x00


	//----- nvinfo : EIATTR_KPARAM_INFO
	.align		4
.L_9:
        /*0018*/ 	.byte	0x04, 0x17
        /*001a*/ 	.short	(.L_11 - .L_10)
.L_10:
        /*001c*/ 	.word	0x00000000
        /*0020*/ 	.short	0x0002
        /*0022*/ 	.short	0x0008
        /*0024*/ 	.byte	0x00, 0xf5, 0x21, 0x00


	//----- nvinfo : EIATTR_KPARAM_INFO
	.align		4
.L_11:
        /*0028*/ 	.byte	0x04, 0x17
        /*002a*/ 	.short	(.L_13 - .L_12)
.L_12:
        /*002c*/ 	.word	0x00000000
        /*0030*/ 	.short	0x0001
        /*0032*/ 	.short	0x0004
        /*0034*/ 	.byte	0x00, 0xf0, 0x11, 0x00


	//----- nvinfo : EIATTR_KPARAM_INFO
	.align		4
.L_13:
        /*0038*/ 	.byte	0x04, 0x17
        /*003a*/ 	.short	(.L_15 - .L_14)
.L_14:
        /*003c*/ 	.word	0x00000000
        /*0040*/ 	.short	0x0000
        /*0042*/ 	.short	0x0000
        /*0044*/ 	.byte	0x00, 0xf0, 0x11, 0x00


	//----- nvinfo : EIATTR_SPARSE_MMA_MASK
	.align		4
.L_15:
        /*0048*/ 	.byte	0x03, 0x50
        /*004a*/ 	.short	0x0000


	//----- nvinfo : EIATTR_MAXREG_COUNT
	.align		4
        /*004c*/ 	.byte	0x03, 0x1b
        /*004e*/ 	.short	0x00ff


	//----- nvinfo : EIATTR_MERCURY_ISA_VERSION
	.align		4
        /*0050*/ 	.byte	0x03, 0x5f
        /*0052*/ 	.short	0x0101


	//----- nvinfo : EIATTR_VRC_CTA_INIT_COUNT
	.align		4
        /*0054*/ 	.byte	0x02, 0x4a
	.zero		1
	.zero		1


	//----- nvinfo : EIATTR_EXIT_INSTR_OFFSETS
	.align		4
        /*0058*/ 	.byte	0x04, 0x1c
        /*005a*/ 	.short	(.L_17 - .L_16)


	//   ....[0]....
.L_16:
        /*005c*/ 	.word	0x00000070


	//   ....[1]....
        /*0060*/ 	.word	0x00000120


	//----- nvinfo : EIATTR_CBANK_PARAM_SIZE
	.align		4
.L_17:
        /*0064*/ 	.byte	0x03, 0x19
        /*0066*/ 	.short	0x0018


	//----- nvinfo : EIATTR_PARAM_CBANK
	.align		4
        /*0068*/ 	.byte	0x04, 0x0a
        /*006a*/ 	.short	(.L_19 - .L_18)
	.align		4
.L_18:
        /*006c*/ 	.word	index@(.nv.constant0._Z5saxpyifPfS_)
        /*0070*/ 	.short	0x0380
        /*0072*/ 	.short	0x0018


	//----- nvinfo : EIATTR_SW_WAR
	.align		4
.L_19:
        /*0074*/ 	.byte	0x04, 0x36
        /*0076*/ 	.short	(.L_21 - .L_20)
.L_20:
        /*0078*/ 	.word	0x00000008
.L_21:


//--------------------- .nv.callgraph             --------------------------
	.section	.nv.callgraph,"",@"SHT_CUDA_CALLGRAPH"
	.align	4
	.sectionentsize	8
	.align		4
        /*0000*/ 	.word	0x00000000
	.align		4
        /*0004*/ 	.word	0xffffffff
	.align		4
        /*0008*/ 	.word	0x00000000
	.align		4
        /*000c*/ 	.word	0xfffffffe
	.align		4
        /*0010*/ 	.word	0x00000000
	.align		4
        /*0014*/ 	.word	0xfffffffd
	.align		4
        /*0018*/ 	.word	0x00000000
	.align		4
        /*001c*/ 	.word	0xfffffffc


//--------------------- .text._Z5saxpyifPfS_      --------------------------
	.section	.text._Z5saxpyifPfS_,"ax",@progbits
	.align	128
        .global         _Z5saxpyifPfS_
        .type           _Z5saxpyifPfS_,@function
        .size           _Z5saxpyifPfS_,(.L_x_1 - _Z5saxpyifPfS_)
        .other          _Z5saxpyifPfS_,@"STO_CUDA_ENTRY STV_DEFAULT"
_Z5saxpyifPfS_:
.text._Z5saxpyifPfS_:
[----:B------:R-:W-:Y:S01]  /*0000*/  LDC R1, c[0x0][0x37c] ;  /* 0x0000df00ff017b82 */ /* 0x000fe20000000800 */
[----:B------:R-:W0:Y:S07]  /*0010*/  S2R R0, SR_TID.X ;  /* 0x0000000000007919 */ /* 0x000e2e0000002100 */
[----:B------:R-:W0:Y:S01]  /*0020*/  S2UR UR4, SR_CTAID.X ;  /* 0x00000000000479c3 */ /* 0x000e220000002500 */
[----:B------:R-:W1:Y:S07]  /*0030*/  LDCU UR5, c[0x0][0x380] ;  /* 0x00007000ff0577ac */ /* 0x000e6e0008000800 */
[----:B------:R-:W0:Y:S02]  /*0040*/  LDC R7, c[0x0][0x360] ;  /* 0x0000d800ff077b82 */ /* 0x000e240000000800 */
[----:B0-----:R-:W-:-:S05]  /*0050*/  IMAD R7, R7, UR4, R0 ;  /* 0x0000000407077c24 */ /* 0x001fca000f8e0200 */
[----:B-1----:R-:W-:-:S13]  /*0060*/  ISETP.GE.U32.AND P0, PT, R7, UR5, PT ;  /* 0x0000000507007c0c */ /* 0x002fda000bf06070 */
[----:B------:R-:W-:Y:S05]  /*0070*/  @P0 EXIT ;  /* 0x000000000000094d */ /* 0x000fea0003800000 */
[----:B------:R-:W0:Y:S01]  /*0080*/  LDC.64 R2, c[0x0][0x388] ;  /* 0x0000e200ff027b82 */ /* 0x000e220000000a00 */
[----:B------:R-:W1:Y:S01]  /*0090*/  LDCU.64 UR4, c[0x0][0x358] ;  /* 0x00006b00ff0477ac */ /* 0x000e620008000a00 */
[----:B------:R-:W2:Y:S06]  /*00a0*/  LDCU UR6, c[0x0][0x384] ;  /* 0x00007080ff0677ac */ /* 0x000eac0008000800 */
[----:B------:R-:W3:Y:S01]  /*00b0*/  LDC.64 R4, c[0x0][0x390] ;  /* 0x0000e400ff047b82 */ /* 0x000ee20000000a00 */
[----:B0-----:R-:W-:-:S06]  /*00c0*/  IMAD.WIDE.U32 R2, R7, 0x4, R2 ;  /* 0x0000000407027825 */ /* 0x001fcc00078e0002 */
[----:B-1----:R-:W2:Y:S01]  /*00d0*/  LDG.E R2, desc[UR4][R2.64] ;  /* 0x0000000402027981 */ /* 0x002ea2000c1e1900 */
[----:B---3--:R-:W-:-:S05]  /*00e0*/  IMAD.WIDE.U32 R4, R7, 0x4, R4 ;  /* 0x0000000407047825 */ /* 0x008fca00078e0004 */
[----:B------:R-:W2:Y:S02]  /*00f0*/  LDG.E R7, desc[UR4][R4.64] ;  /* 0x0000000404077981 */ /* 0x000ea4000c1e1900 */
[----:B--2---:R-:W-:-:S05]  /*0100*/  FFMA R7, R2, UR6, R7 ;  /* 0x0000000602077c23 */ /* 0x004fca0008000007 */
[----:B------:R-:W-:Y:S01]  /*0110*/  STG.E desc[UR4][R4.64], R7 ;  /* 0x0000000704007986 */ /* 0x000fe2000c101904 */
[----:B------:R-:W-:Y:S05]  /*0120*/  EXIT ;  /* 0x000000000000794d */ /* 0x000fea0003800000 */
.L_x_0:
[----:B------:R-:W-:-:S00]  /*0130*/  BRA `(.L_x_0) ;  /* 0xfffffffc00fc7947 */ /* 0x000fc0000383ffff */
[----:B------:R-:W-:-:S00]  /*0140*/  NOP ;  /* 0x0000000000007918 */ /* 0x000fc00000000000 */
        /* <DEDUP_REMOVED lines=11> */
.L_x_1:


//--------------------- .nv.shared.reserved.0     --------------------------
	.section	.nv.shared.reserved.0,"aw",@nobits
	.weak		__nv_reservedSMEM_offset_0_alias
	.size		__nv_reservedSMEM_offset_0_alias, 0, 64
	.other		__nv_reservedSMEM_offset_0_alias,@"STO_CUDA_RESERVED_SHARED STV_DEFAULT"
__nv_reservedSMEM_offset_0_alias:
	.zero		0
	.zero		64


//--------------------- .nv.constant0._Z5saxpyifPfS_ --------------------------
	.section	.nv.constant0._Z5saxpyifPfS_,"a",@progbits
	.sectionflags	@""
	.align	4
.nv.constant0._Z5saxpyifPfS_:
	.zero		920


//--------------------- SYMBOLS --------------------------

	.type		.nv.reservedSmem.offset0,@object
	.size		.nv.reservedSmem.offset0,0x4
